//
// Generated by NVIDIA NVVM Compiler
//
// Compiler Build ID: CL-36424714
// Cuda compilation tools, release 13.0, V13.0.88
// Based on NVVM 20.0.0
//

.version 9.0
.target sm_100
.address_size 64

	// .globl	zSmooth

.visible .entry zSmooth(
	.param .u32 zSmooth_param_0,
	.param .u32 zSmooth_param_1,
	.param .u32 zSmooth_param_2,
	.param .f32 zSmooth_param_3,
	.param .u64 .ptr .align 1 zSmooth_param_4
)
{
	.reg .pred 	%p<21>;
	.reg .b32 	%r<86>;
	.reg .b32 	%f<43>;
	.reg .b64 	%rd<40>;

	ld.param.u32 	%r45, [zSmooth_param_0];
	ld.param.u32 	%r48, [zSmooth_param_1];
	ld.param.u32 	%r47, [zSmooth_param_2];
	ld.param.f32 	%f1, [zSmooth_param_3];
	ld.param.u64 	%rd2, [zSmooth_param_4];
	cvta.to.global.u64 	%rd1, %rd2;
	mov.u32 	%r49, %ctaid.x;
	mov.u32 	%r50, %ntid.x;
	mov.u32 	%r51, %tid.x;
	mad.lo.s32 	%r1, %r49, %r50, %r51;
	mov.u32 	%r52, %ctaid.y;
	mov.u32 	%r53, %ntid.y;
	mov.u32 	%r54, %tid.y;
	mad.lo.s32 	%r55, %r52, %r53, %r54;
	setp.ge.s32 	%p1, %r1, %r47;
	setp.ge.s32 	%p2, %r55, %r48;
	or.pred  	%p3, %p1, %p2;
	@%p3 bra 	$L__BB0_16;
	mad.lo.s32 	%r78, %r47, %r55, %r1;
	mul.lo.s32 	%r4, %r47, %r48;
	add.s32 	%r79, %r78, %r4;
	setp.lt.s32 	%p4, %r45, 2;
	@%p4 bra 	$L__BB0_13;
	add.s32 	%r6, %r45, -1;
	add.s32 	%r57, %r45, -2;
	and.b32  	%r7, %r6, 7;
	setp.lt.u32 	%p5, %r57, 7;
	@%p5 bra 	$L__BB0_5;
	shl.b32 	%r8, %r4, 3;
	and.b32  	%r58, %r6, -8;
	neg.s32 	%r80, %r58;
	mul.wide.s32 	%rd5, %r4, 4;
$L__BB0_4:
	.pragma "nounroll";
	mul.wide.s32 	%rd3, %r78, 4;
	add.s64 	%rd4, %rd1, %rd3;
	ld.global.f32 	%f2, [%rd4];
	add.s64 	%rd6, %rd4, %rd5;
	ld.global.f32 	%f3, [%rd6];
	fma.rn.f32 	%f4, %f1, %f2, %f3;
	st.global.f32 	[%rd6], %f4;
	add.s64 	%rd7, %rd6, %rd5;
	ld.global.f32 	%f5, [%rd7];
	fma.rn.f32 	%f6, %f1, %f4, %f5;
	st.global.f32 	[%rd7], %f6;
	add.s64 	%rd8, %rd7, %rd5;
	ld.global.f32 	%f7, [%rd8];
	fma.rn.f32 	%f8, %f1, %f6, %f7;
	st.global.f32 	[%rd8], %f8;
	add.s64 	%rd9, %rd8, %rd5;
	ld.global.f32 	%f9, [%rd9];
	fma.rn.f32 	%f10, %f1, %f8, %f9;
	st.global.f32 	[%rd9], %f10;
	add.s64 	%rd10, %rd9, %rd5;
	ld.global.f32 	%f11, [%rd10];
	fma.rn.f32 	%f12, %f1, %f10, %f11;
	st.global.f32 	[%rd10], %f12;
	add.s64 	%rd11, %rd10, %rd5;
	ld.global.f32 	%f13, [%rd11];
	fma.rn.f32 	%f14, %f1, %f12, %f13;
	st.global.f32 	[%rd11], %f14;
	add.s64 	%rd12, %rd11, %rd5;
	ld.global.f32 	%f15, [%rd12];
	fma.rn.f32 	%f16, %f1, %f14, %f15;
	st.global.f32 	[%rd12], %f16;
	add.s64 	%rd13, %rd12, %rd5;
	ld.global.f32 	%f17, [%rd13];
	fma.rn.f32 	%f18, %f1, %f16, %f17;
	st.global.f32 	[%rd13], %f18;
	add.s32 	%r78, %r78, %r8;
	add.s32 	%r79, %r79, %r8;
	add.s32 	%r80, %r80, 8;
	setp.eq.s32 	%p6, %r80, 0;
	@%p6 bra 	$L__BB0_5;
	bra.uni 	$L__BB0_4;
$L__BB0_5:
	setp.eq.s32 	%p7, %r7, 0;
	@%p7 bra 	$L__BB0_13;
	and.b32  	%r14, %r6, 3;
	setp.lt.u32 	%p8, %r7, 4;
	@%p8 bra 	$L__BB0_8;
	mul.wide.s32 	%rd14, %r78, 4;
	add.s64 	%rd15, %rd1, %rd14;
	ld.global.f32 	%f19, [%rd15];
	mul.wide.s32 	%rd16, %r79, 4;
	add.s64 	%rd17, %rd1, %rd16;
	ld.global.f32 	%f20, [%rd17];
	fma.rn.f32 	%f21, %f1, %f19, %f20;
	st.global.f32 	[%rd17], %f21;
	mul.wide.s32 	%rd18, %r4, 4;
	add.s64 	%rd19, %rd15, %rd18;
	ld.global.f32 	%f22, [%rd19];
	add.s64 	%rd20, %rd17, %rd18;
	ld.global.f32 	%f23, [%rd20];
	fma.rn.f32 	%f24, %f1, %f22, %f23;
	st.global.f32 	[%rd20], %f24;
	add.s64 	%rd21, %rd19, %rd18;
	ld.global.f32 	%f25, [%rd21];
	add.s64 	%rd22, %rd20, %rd18;
	ld.global.f32 	%f26, [%rd22];
	fma.rn.f32 	%f27, %f1, %f25, %f26;
	st.global.f32 	[%rd22], %f27;
	add.s64 	%rd23, %rd21, %rd18;
	ld.global.f32 	%f28, [%rd23];
	add.s64 	%rd24, %rd22, %rd18;
	ld.global.f32 	%f29, [%rd24];
	fma.rn.f32 	%f30, %f1, %f28, %f29;
	st.global.f32 	[%rd24], %f30;
	shl.b32 	%r60, %r4, 2;
	add.s32 	%r78, %r60, %r78;
	add.s32 	%r79, %r60, %r79;
$L__BB0_8:
	setp.eq.s32 	%p9, %r14, 0;
	@%p9 bra 	$L__BB0_13;
	setp.eq.s32 	%p10, %r14, 1;
	@%p10 bra 	$L__BB0_11;
	mul.wide.s32 	%rd25, %r78, 4;
	add.s64 	%rd26, %rd1, %rd25;
	ld.global.f32 	%f31, [%rd26];
	mul.wide.s32 	%rd27, %r79, 4;
	add.s64 	%rd28, %rd1, %rd27;
	ld.global.f32 	%f32, [%rd28];
	fma.rn.f32 	%f33, %f1, %f31, %f32;
	st.global.f32 	[%rd28], %f33;
	mul.wide.s32 	%rd29, %r4, 4;
	add.s64 	%rd30, %rd26, %rd29;
	ld.global.f32 	%f34, [%rd30];
	add.s64 	%rd31, %rd28, %rd29;
	ld.global.f32 	%f35, [%rd31];
	fma.rn.f32 	%f36, %f1, %f34, %f35;
	st.global.f32 	[%rd31], %f36;
	shl.b32 	%r62, %r4, 1;
	add.s32 	%r78, %r78, %r62;
	add.s32 	%r79, %r79, %r62;
$L__BB0_11:
	and.b32  	%r63, %r6, 1;
	setp.eq.b32 	%p11, %r63, 1;
	not.pred 	%p12, %p11;
	@%p12 bra 	$L__BB0_13;
	mul.wide.s32 	%rd32, %r78, 4;
	add.s64 	%rd33, %rd1, %rd32;
	ld.global.f32 	%f37, [%rd33];
	mul.wide.s32 	%rd34, %r79, 4;
	add.s64 	%rd35, %rd1, %rd34;
	ld.global.f32 	%f38, [%rd35];
	fma.rn.f32 	%f39, %f1, %f37, %f38;
	st.global.f32 	[%rd35], %f39;
	add.s32 	%r78, %r78, %r4;
	add.s32 	%r79, %r79, %r4;
$L__BB0_13:
	setp.lt.s32 	%p13, %r45, 2;
	sub.s32 	%r85, %r79, %r4;
	sub.s32 	%r84, %r78, %r4;
	setp.lt.s32 	%p14, %r84, 0;
	or.pred  	%p15, %p13, %p14;
	setp.lt.s32 	%p16, %r85, 0;
	or.pred  	%p17, %p15, %p16;
	@%p17 bra 	$L__BB0_16;
	mov.b32 	%r83, 1;
$L__BB0_15:
	mul.wide.u32 	%rd36, %r85, 4;
	add.s64 	%rd37, %rd1, %rd36;
	ld.global.f32 	%f40, [%rd37];
	mul.wide.u32 	%rd38, %r84, 4;
	add.s64 	%rd39, %rd1, %rd38;
	ld.global.f32 	%f41, [%rd39];
	fma.rn.f32 	%f42, %f1, %f40, %f41;
	st.global.f32 	[%rd39], %f42;
	sub.s32 	%r85, %r85, %r4;
	sub.s32 	%r84, %r84, %r4;
	add.s32 	%r83, %r83, 1;
	setp.lt.s32 	%p18, %r83, %r45;
	or.b32  	%r65, %r84, %r85;
	setp.gt.s32 	%p19, %r65, -1;
	and.pred  	%p20, %p19, %p18;
	@%p20 bra 	$L__BB0_15;
$L__BB0_16:
	ret;

}


// ===== COMPILED SASS (sm_100) =====

	.target	sm_100

	.elftype	@"ET_EXEC"


//--------------------- .note.nv.tkinfo           --------------------------
	.section	.note.nv.tkinfo,"",@"SHT_NOTE"
	.sectionflags	@"SHF_NOTE_NV_TKINFO"
	.tkinfo
        /*0018*/ 	.word	0x00000002
        /*0030*/ 	.string	""
        /*0030*/ 	.string	"ptxas"
        /*0030*/ 	.string	"Cuda compilation tools, release 13.0, V13.0.88"
        /*0030*/ 	.string	"Build cuda_13.0.r13.0/compiler.36424714_0"
        /*0030*/ 	.string	"-arch sm_100 -m 64 "



//--------------------- .note.nv.cuinfo           --------------------------
	.section	.note.nv.cuinfo,"",@"SHT_NOTE"
	.sectionflags	@"SHF_NOTE_NV_CUINFO"
        /*0018*/ 	.short	0x0002
        /*001a*/ 	.short	0x0064
        /*001c*/ 	.short	0x0082
	.zero		2


//--------------------- .nv.info                  --------------------------
	.section	.nv.info,"",@"SHT_CUDA_INFO"
	.align	4


	//----- nvinfo : EIATTR_REGCOUNT
	.align		4
        /*0000*/ 	.byte	0x04, 0x2f
        /*0002*/ 	.short	(.L_1 - .L_0)
	.align		4
.L_0:
        /*0004*/ 	.word	index@(zSmooth)
        /*0008*/ 	.word	0x00000018


	//----- nvinfo : EIATTR_FRAME_SIZE
	.align		4
.L_1:
        /*000c*/ 	.byte	0x04, 0x11
        /*000e*/ 	.short	(.L_3 - .L_2)
	.align		4
.L_2:
        /*0010*/ 	.word	index@(zSmooth)
        /*0014*/ 	.word	0x00000000


	//----- nvinfo : EIATTR_MIN_STACK_SIZE
	.align		4
.L_3:
        /*0018*/ 	.byte	0x04, 0x12
        /*001a*/ 	.short	(.L_5 - .L_4)
	.align		4
.L_4:
        /*001c*/ 	.word	index@(zSmooth)
        /*0020*/ 	.word	0x00000000
.L_5:


//--------------------- .nv.compat                --------------------------
	.section	.nv.compat,"",@"SHT_CUDA_COMPAT_INFO"
	.align	4
        /*0000*/ 	.byte	0x02, 0x09, 0x00, 0x00, 0x02, 0x02, 0x01, 0x00, 0x02, 0x05, 0x05, 0x00, 0x03, 0x07, 0x01, 0x01
        /*0010*/ 	.byte	0x02, 0x03, 0x00, 0x00, 0x02, 0x06, 0x01, 0x00, 0x04, 0x0b, 0x08, 0x00, 0x09, 0x00, 0x00, 0x00
        /*0020*/ 	.byte	0x00, 0x00, 0x00, 0x00


//--------------------- .nv.info.zSmooth          --------------------------
	.section	.nv.info.zSmooth,"",@"SHT_CUDA_INFO"
	.sectionflags	@""
	.align	4


	//----- nvinfo : EIATTR_CUDA_API_VERSION
	.align		4
        /*0000*/ 	.byte	0x04, 0x37
        /*0002*/ 	.short	(.L_7 - .L_6)
.L_6:
        /*0004*/ 	.word	0x00000082


	//----- nvinfo : EIATTR_KPARAM_INFO
	.align		4
.L_7:
        /*0008*/ 	.byte	0x04, 0x17
        /*000a*/ 	.short	(.L_9 - .L_8)
.L_8:
        /*000c*/ 	.word	0x00000000
        /*0010*/ 	.short	0x0004
        /*0012*/ 	.short	0x0010
        /*0014*/ 	.byte	0x00, 0xf5, 0x21, 0x00


	//----- nvinfo : EIATTR_KPARAM_INFO
	.align		4
.L_9:
        /*0018*/ 	.byte	0x04, 0x17
        /*001a*/ 	.short	(.L_11 - .L_10)
.L_10:
        /*001c*/ 	.word	0x00000000
        /*0020*/ 	.short	0x0003
        /*0022*/ 	.short	0x000c
        /*0024*/ 	.byte	0x00, 0xf0, 0x11, 0x00


	//----- nvinfo : EIATTR_KPARAM_INFO
	.align		4
.L_11:
        /*0028*/ 	.byte	0x04, 0x17
        /*002a*/ 	.short	(.L_13 - .L_12)
.L_12:
        /*002c*/ 	.word	0x00000000
        /*0030*/ 	.short	0x0002
        /*0032*/ 	.short	0x0008
        /*0034*/ 	.byte	0x00, 0xf0, 0x11, 0x00


	//----- nvinfo : EIATTR_KPARAM_INFO
	.align		4
.L_13:
        /*0038*/ 	.byte	0x04, 0x17
        /*003a*/ 	.short	(.L_15 - .L_14)
.L_14:
        /*003c*/ 	.word	0x00000000
        /*0040*/ 	.short	0x0001
        /*0042*/ 	.short	0x0004
        /*0044*/ 	.byte	0x00, 0xf0, 0x11, 0x00


	//----- nvinfo : EIATTR_KPARAM_INFO
	.align		4
.L_15:
        /*0048*/ 	.byte	0x04, 0x17
        /*004a*/ 	.short	(.L_17 - .L_16)
.L_16:
        /*004c*/ 	.word	0x00000000
        /*0050*/ 	.short	0x0000
        /*0052*/ 	.short	0x0000
        /*0054*/ 	.byte	0x00, 0xf0, 0x11, 0x00


	//----- nvinfo : EIATTR_SPARSE_MMA_MASK
	.align		4
.L_17:
        /*0058*/ 	.byte	0x03, 0x50
        /*005a*/ 	.short	0x0000


	//----- nvinfo : EIATTR_MAXREG_COUNT
	.align		4
        /*005c*/ 	.byte	0x03, 0x1b
        /*005e*/ 	.short	0x00ff


	//----- nvinfo : EIATTR_MERCURY_ISA_VERSION
	.align		4
        /*0060*/ 	.byte	0x03, 0x5f
        /*0062*/ 	.short	0x0101


	//----- nvinfo : EIATTR_VRC_CTA_INIT_COUNT
	.align		4
        /*0064*/ 	.byte	0x02, 0x4a
	.zero		1
	.zero		1


	//----- nvinfo : EIATTR_EXIT_INSTR_OFFSETS
	.align		4
        /*0068*/ 	.byte	0x04, 0x1c
        /*006a*/ 	.short	(.L_19 - .L_18)


	//   ....[0]....
.L_18:
        /*006c*/ 	.word	0x000000d0


	//   ....[1]....
        /*0070*/ 	.word	0x000008b0


	//   ....[2]....
        /*0074*/ 	.word	0x000009d0


	//----- nvinfo : EIATTR_CRS_STACK_SIZE
	.align		4
.L_19:
        /*0078*/ 	.byte	0x04, 0x1e
        /*007a*/ 	.short	(.L_21 - .L_20)
.L_20:
        /*007c*/ 	.word	0x00000000


	//----- nvinfo : EIATTR_CBANK_PARAM_SIZE
	.align		4
.L_21:
        /*0080*/ 	.byte	0x03, 0x19
        /*0082*/ 	.short	0x0018


	//----- nvinfo : EIATTR_PARAM_CBANK
	.align		4
        /*0084*/ 	.byte	0x04, 0x0a
        /*0086*/ 	.short	(.L_23 - .L_22)
	.align		4
.L_22:
        /*0088*/ 	.word	index@(.nv.constant0.zSmooth)
        /*008c*/ 	.short	0x0380
        /*008e*/ 	.short	0x0018


	//----- nvinfo : EIATTR_SW_WAR
	.align		4
.L_23:
        /*0090*/ 	.byte	0x04, 0x36
        /*0092*/ 	.short	(.L_25 - .L_24)
.L_24:
        /*0094*/ 	.word	0x00000008
.L_25:


//--------------------- .nv.callgraph             --------------------------
	.section	.nv.callgraph,"",@"SHT_CUDA_CALLGRAPH"
	.align	4
	.sectionentsize	8
	.align		4
        /*0000*/ 	.word	0x00000000
	.align		4
        /*0004*/ 	.word	0xffffffff
	.align		4
        /*0008*/ 	.word	0x00000000
	.align		4
        /*000c*/ 	.word	0xfffffffe
	.align		4
        /*0010*/ 	.word	0x00000000
	.align		4
        /*0014*/ 	.word	0xfffffffd
	.align		4
        /*0018*/ 	.word	0x00000000
	.align		4
        /*001c*/ 	.word	0xfffffffc


//--------------------- .text.zSmooth             --------------------------
	.section	.text.zSmooth,"ax",@progbits
	.align	128
        .global         zSmooth
        .type           zSmooth,@function
        .size           zSmooth,(.L_x_6 - zSmooth)
        .other          zSmooth,@"STO_CUDA_ENTRY STV_DEFAULT"
zSmooth:
.text.zSmooth:
[----:B------:R-:W-:Y:S01]  /*0000*/  LDC R1, c[0x0][0x37c] ;  /* 0x0000df00ff017b82 */ /* 0x000fe20000000800 */
[----:B------:R-:W0:Y:S07]  /*0010*/  S2R R0, SR_TID.Y ;  /* 0x0000000000007919 */ /* 0x000e2e0000002200 */
[----:B------:R-:W1:Y:S01]  /*0020*/  LDC R4, c[0x0][0x360] ;  /* 0x0000d800ff047b82 */ /* 0x000e620000000800 */
[----:B------:R-:W2:Y:S01]  /*0030*/  LDCU UR6, c[0x0][0x384] ;  /* 0x00007080ff0677ac */ /* 0x000ea20008000800 */
[----:B------:R-:W1:Y:S06]  /*0040*/  S2R R5, SR_TID.X ;  /* 0x0000000000057919 */ /* 0x000e6c0000002100 */
[----:B------:R-:W0:Y:S08]  /*0050*/  S2UR UR5, SR_CTAID.Y ;  /* 0x00000000000579c3 */ /* 0x000e300000002600 */
[----:B------:R-:W0:Y:S08]  /*0060*/  LDC R3, c[0x0][0x364] ;  /* 0x0000d900ff037b82 */ /* 0x000e300000000800 */
[----:B------:R-:W1:Y:S08]  /*0070*/  S2UR UR4, SR_CTAID.X ;  /* 0x00000000000479c3 */ /* 0x000e700000002500 */
[----:B------:R-:W3:Y:S01]  /*0080*/  LDC R7, c[0x0][0x388] ;  /* 0x0000e200ff077b82 */ /* 0x000ee20000000800 */
[----:B0-----:R-:W-:-:S05]  /*0090*/  IMAD R3, R3, UR5, R0 ;  /* 0x0000000503037c24 */ /* 0x001fca000f8e0200 */
[----:B--2---:R-:W-:Y:S01]  /*00a0*/  ISETP.GE.AND P0, PT, R3, UR6, PT ;  /* 0x0000000603007c0c */ /* 0x004fe2000bf06270 */
[----:B-1----:R-:W-:-:S05]  /*00b0*/  IMAD R4, R4, UR4, R5 ;  /* 0x0000000404047c24 */ /* 0x002fca000f8e0205 */
[----:B---3--:R-:W-:-:S13]  /*00c0*/  ISETP.GE.OR P0, PT, R4, R7, P0 ;  /* 0x000000070400720c */ /* 0x008fda0000706670 */
[----:B------:R-:W-:Y:S05]  /*00d0*/  @P0 EXIT ;  /* 0x000000000000094d */ /* 0x000fea0003800000 */
[----:B------:R-:W0:Y:S01]  /*00e0*/  LDC R5, c[0x0][0x380] ;  /* 0x0000e000ff057b82 */ /* 0x000e220000000800 */
[----:B------:R-:W-:Y:S01]  /*00f0*/  IMAD R4, R3, R7, R4 ;  /* 0x0000000703047224 */ /* 0x000fe200078e0204 */
[----:B------:R-:W1:Y:S01]  /*0100*/  LDCU.64 UR4, c[0x0][0x358] ;  /* 0x00006b00ff0477ac */ /* 0x000e620008000a00 */
[----:B------:R-:W-:-:S05]  /*0110*/  IMAD R3, R7, UR6, RZ ;  /* 0x0000000607037c24 */ /* 0x000fca000f8e02ff */
[----:B------:R-:W-:Y:S02]  /*0120*/  IADD3 R0, PT, PT, R4, R3, RZ ;  /* 0x0000000304007210 */ /* 0x000fe40007ffe0ff */
[----:B0-----:R-:W-:-:S13]  /*0130*/  ISETP.GE.AND P0, PT, R5, 0x2, PT ;  /* 0x000000020500780c */ /* 0x001fda0003f06270 */
[----:B-1----:R-:W-:Y:S05]  /*0140*/  @!P0 BRA `(.L_x_0) ;  /* 0x0000000400c08947 */ /* 0x002fea0003800000 */
[C---:B------:R-:W-:Y:S02]  /*0150*/  IADD3 R2, PT, PT, R5.reuse, -0x1, RZ ;  /* 0xffffffff05027810 */ /* 0x040fe40007ffe0ff */
[----:B------:R-:W-:Y:S02]  /*0160*/  IADD3 R5, PT, PT, R5, -0x2, RZ ;  /* 0xfffffffe05057810 */ /* 0x000fe40007ffe0ff */
[----:B------:R-:W-:Y:S02]  /*0170*/  LOP3.LUT R14, R2, 0x7, RZ, 0xc0, !PT ;  /* 0x00000007020e7812 */ /* 0x000fe400078ec0ff */
[----:B------:R-:W-:Y:S02]  /*0180*/  ISETP.GE.U32.AND P1, PT, R5, 0x7, PT ;  /* 0x000000070500780c */ /* 0x000fe40003f26070 */
[----:B------:R-:W-:-:S11]  /*0190*/  ISETP.NE.AND P0, PT, R14, RZ, PT ;  /* 0x000000ff0e00720c */ /* 0x000fd60003f05270 */
[----:B------:R-:W-:Y:S05]  /*01a0*/  @!P1 BRA `(.L_x_1) ;  /* 0x0000000000ac9947 */ /* 0x000fea0003800000 */
[----:B------:R-:W-:Y:S01]  /*01b0*/  LOP3.LUT R5, R2, 0xfffffff8, RZ, 0xc0, !PT ;  /* 0xfffffff802057812 */ /* 0x000fe200078ec0ff */
[----:B------:R-:W0:Y:S03]  /*01c0*/  LDCU UR6, c[0x0][0x38c] ;  /* 0x00007180ff0677ac */ /* 0x000e260008000800 */
[----:B------:R-:W-:-:S07]  /*01d0*/  IADD3 R5, PT, PT, -R5, RZ, RZ ;  /* 0x000000ff05057210 */ /* 0x000fce0007ffe1ff */
.L_x_2:
[----:B-1----:R-:W1:Y:S02]  /*01e0*/  LDC.64 R6, c[0x0][0x390] ;  /* 0x0000e400ff067b82 */ /* 0x002e640000000a00 */
[----:B-1----:R-:W-:-:S04]  /*01f0*/  IMAD.WIDE R6, R4, 0x4, R6 ;  /* 0x0000000404067825 */ /* 0x002fc800078e0206 */
[C---:B------:R-:W-:Y:S02]  /*0200*/  IMAD.WIDE R8, R3.reuse, 0x4, R6 ;  /* 0x0000000403087825 */ /* 0x040fe400078e0206 */
[----:B------:R-:W0:Y:S04]  /*0210*/  LDG.E R6, desc[UR4][R6.64] ;  /* 0x0000000406067981 */ /* 0x000e28000c1e1900 */
[----:B------:R-:W0:Y:S02]  /*0220*/  LDG.E R11, desc[UR4][R8.64] ;  /* 0x00000004080b7981 */ /* 0x000e24000c1e1900 */
[----:B0-----:R-:W-:Y:S01]  /*0230*/  FFMA R15, R6, UR6, R11 ;  /* 0x00000006060f7c23 */ /* 0x001fe2000800000b */
[----:B------:R-:W-:-:S04]  /*0240*/  IMAD.WIDE R10, R3, 0x4, R8 ;  /* 0x00000004030a7825 */ /* 0x000fc800078e0208 */
[----:B------:R0:W-:Y:S04]  /*0250*/  STG.E desc[UR4][R8.64], R15 ;  /* 0x0000000f08007986 */ /* 0x0001e8000c101904 */
[----:B------:R-:W2:Y:S02]  /*0260*/  LDG.E R12, desc[UR4][R10.64] ;  /* 0x000000040a0c7981 */ /* 0x000ea4000c1e1900 */
[----:B--2---:R-:W-:Y:S01]  /*0270*/  FFMA R17, R15, UR6, R12 ;  /* 0x000000060f117c23 */ /* 0x004fe2000800000c */
[----:B------:R-:W-:-:S04]  /*0280*/  IMAD.WIDE R12, R3, 0x4, R10 ;  /* 0x00000004030c7825 */ /* 0x000fc800078e020a */
[----:B------:R1:W-:Y:S04]  /*0290*/  STG.E desc[UR4][R10.64], R17 ;  /* 0x000000110a007986 */ /* 0x0003e8000c101904 */
[----:B------:R-:W2:Y:S01]  /*02a0*/  LDG.E R16, desc[UR4][R12.64] ;  /* 0x000000040c107981 */ /* 0x000ea2000c1e1900 */
[----:B------:R-:W-:-:S04]  /*02b0*/  IMAD.WIDE R6, R3, 0x4, R12 ;  /* 0x0000000403067825 */ /* 0x000fc800078e020c */
[----:B--2---:R-:W-:-:S05]  /*02c0*/  FFMA R19, R17, UR6, R16 ;  /* 0x0000000611137c23 */ /* 0x004fca0008000010 */
[----:B------:R2:W-:Y:S04]  /*02d0*/  STG.E desc[UR4][R12.64], R19 ;  /* 0x000000130c007986 */ /* 0x0005e8000c101904 */
[----:B------:R-:W3:Y:S01]  /*02e0*/  LDG.E R16, desc[UR4][R6.64] ;  /* 0x0000000406107981 */ /* 0x000ee2000c1e1900 */
[----:B0-----:R-:W-:-:S04]  /*02f0*/  IMAD.WIDE R8, R3, 0x4, R6 ;  /* 0x0000000403087825 */ /* 0x001fc800078e0206 */
[----:B---3--:R-:W-:-:S05]  /*0300*/  FFMA R21, R19, UR6, R16 ;  /* 0x0000000613157c23 */ /* 0x008fca0008000010 */
[----:B------:R0:W-:Y:S04]  /*0310*/  STG.E desc[UR4][R6.64], R21 ;  /* 0x0000001506007986 */ /* 0x0001e8000c101904 */
[----:B------:R-:W3:Y:S01]  /*0320*/  LDG.E R16, desc[UR4][R8.64] ;  /* 0x0000000408107981 */ /* 0x000ee2000c1e1900 */
[----:B-1----:R-:W-:-:S04]  /*0330*/  IMAD.WIDE R10, R3, 0x4, R8 ;  /* 0x00000004030a7825 */ /* 0x002fc800078e0208 */
[----:B---3--:R-:W-:-:S05]  /*0340*/  FFMA R15, R21, UR6, R16 ;  /* 0x00000006150f7c23 */ /* 0x008fca0008000010 */
[----:B------:R1:W-:Y:S04]  /*0350*/  STG.E desc[UR4][R8.64], R15 ;  /* 0x0000000f08007986 */ /* 0x0003e8000c101904 */
[----:B------:R-:W3:Y:S01]  /*0360*/  LDG.E R16, desc[UR4][R10.64] ;  /* 0x000000040a107981 */ /* 0x000ee2000c1e1900 */
[----:B--2---:R-:W-:-:S04]  /*0370*/  IMAD.WIDE R12, R3, 0x4, R10 ;  /* 0x00000004030c7825 */ /* 0x004fc800078e020a */
[----:B---3--:R-:W-:-:S05]  /*0380*/  FFMA R17, R15, UR6, R16 ;  /* 0x000000060f117c23 */ /* 0x008fca0008000010 */
[----:B------:R1:W-:Y:S04]  /*0390*/  STG.E desc[UR4][R10.64], R17 ;  /* 0x000000110a007986 */ /* 0x0003e8000c101904 */
[----:B------:R-:W2:Y:S01]  /*03a0*/  LDG.E R16, desc[UR4][R12.64] ;  /* 0x000000040c107981 */ /* 0x000ea2000c1e1900 */
[----:B0-----:R-:W-:-:S04]  /*03b0*/  IMAD.WIDE R6, R3, 0x4, R12 ;  /* 0x0000000403067825 */ /* 0x001fc800078e020c */
[----:B--2---:R-:W-:-:S05]  /*03c0*/  FFMA R19, R17, UR6, R16 ;  /* 0x0000000611137c23 */ /* 0x004fca0008000010 */
[----:B------:R1:W-:Y:S04]  /*03d0*/  STG.E desc[UR4][R12.64], R19 ;  /* 0x000000130c007986 */ /* 0x0003e8000c101904 */
[----:B------:R-:W2:Y:S01]  /*03e0*/  LDG.E R16, desc[UR4][R6.64] ;  /* 0x0000000406107981 */ /* 0x000ea2000c1e1900 */
[----:B------:R-:W-:Y:S02]  /*03f0*/  IADD3 R5, PT, PT, R5, 0x8, RZ ;  /* 0x0000000805057810 */ /* 0x000fe40007ffe0ff */
[----:B------:R-:W-:Y:S02]  /*0400*/  LEA R0, R3, R0, 0x3 ;  /* 0x0000000003007211 */ /* 0x000fe400078e18ff */
[----:B------:R-:W-:Y:S02]  /*0410*/  ISETP.NE.AND P1, PT, R5, RZ, PT ;  /* 0x000000ff0500720c */ /* 0x000fe40003f25270 */
[----:B------:R-:W-:Y:S01]  /*0420*/  LEA R4, R3, R4, 0x3 ;  /* 0x0000000403047211 */ /* 0x000fe200078e18ff */
[----:B--2---:R-:W-:-:S05]  /*0430*/  FFMA R21, R19, UR6, R16 ;  /* 0x0000000613157c23 */ /* 0x004fca0008000010 */
[----:B------:R1:W-:Y:S05]  /*0440*/  STG.E desc[UR4][R6.64], R21 ;  /* 0x0000001506007986 */ /* 0x0003ea000c101904 */
[----:B------:R-:W-:Y:S05]  /*0450*/  @P1 BRA `(.L_x_2) ;  /* 0xfffffffc00601947 */ /* 0x000fea000383ffff */
.L_x_1:
[----:B------:R-:W-:Y:S05]  /*0460*/  @!P0 BRA `(.L_x_0) ;  /* 0x0000000000f88947 */ /* 0x000fea0003800000 */
[----:B------:R-:W-:Y:S02]  /*0470*/  ISETP.GE.U32.AND P0, PT, R14, 0x4, PT ;  /* 0x000000040e00780c */ /* 0x000fe40003f06070 */
[----:B------:R-:W-:-:S04]  /*0480*/  LOP3.LUT R18, R2, 0x3, RZ, 0xc0, !PT ;  /* 0x0000000302127812 */ /* 0x000fc800078ec0ff */
[----:B------:R-:W-:-:S07]  /*0490*/  ISETP.NE.AND P1, PT, R18, RZ, PT ;  /* 0x000000ff1200720c */ /* 0x000fce0003f25270 */
[----:B------:R-:W-:Y:S06]  /*04a0*/  @!P0 BRA `(.L_x_3) ;  /* 0x0000000000708947 */ /* 0x000fec0003800000 */
[----:B-1----:R-:W0:Y:S01]  /*04b0*/  LDC.64 R8, c[0x0][0x390] ;  /* 0x0000e400ff087b82 */ /* 0x002e220000000a00 */
[----:B------:R-:W1:Y:S01]  /*04c0*/  LDCU UR6, c[0x0][0x38c] ;  /* 0x00007180ff0677ac */ /* 0x000e620008000800 */
[----:B0-----:R-:W-:-:S04]  /*04d0*/  IMAD.WIDE R6, R4, 0x4, R8 ;  /* 0x0000000404067825 */ /* 0x001fc800078e0208 */
[----:B------:R-:W-:Y:S01]  /*04e0*/  IMAD.WIDE R8, R0, 0x4, R8 ;  /* 0x0000000400087825 */ /* 0x000fe200078e0208 */
[----:B------:R-:W1:Y:S04]  /*04f0*/  LDG.E R5, desc[UR4][R6.64] ;  /* 0x0000000406057981 */ /* 0x000e68000c1e1900 */
[----:B------:R-:W1:Y:S01]  /*0500*/  LDG.E R10, desc[UR4][R8.64] ;  /* 0x00000004080a7981 */ /* 0x000e62000c1e1900 */
[----:B------:R-:W-:-:S04]  /*0510*/  IMAD.WIDE R12, R3, 0x4, R8 ;  /* 0x00000004030c7825 */ /* 0x000fc800078e0208 */
[----:B-1----:R-:W-:Y:S01]  /*0520*/  FFMA R5, R5, UR6, R10 ;  /* 0x0000000605057c23 */ /* 0x002fe2000800000a */
[----:B------:R-:W-:-:S04]  /*0530*/  IMAD.WIDE R10, R3, 0x4, R6 ;  /* 0x00000004030a7825 */ /* 0x000fc800078e0206 */
[----:B------:R0:W-:Y:S04]  /*0540*/  STG.E desc[UR4][R8.64], R5 ;  /* 0x0000000508007986 */ /* 0x0001e8000c101904 */
[----:B------:R-:W2:Y:S04]  /*0550*/  LDG.E R14, desc[UR4][R10.64] ;  /* 0x000000040a0e7981 */ /* 0x000ea8000c1e1900 */
[----:B------:R-:W2:Y:S01]  /*0560*/  LDG.E R15, desc[UR4][R12.64] ;  /* 0x000000040c0f7981 */ /* 0x000ea2000c1e1900 */
[----:B------:R-:W-:-:S04]  /*0570*/  IMAD.WIDE R6, R3, 0x4, R12 ;  /* 0x0000000403067825 */ /* 0x000fc800078e020c */
[----:B--2---:R-:W-:Y:S01]  /*0580*/  FFMA R19, R14, UR6, R15 ;  /* 0x000000060e137c23 */ /* 0x004fe2000800000f */
[----:B------:R-:W-:-:S04]  /*0590*/  IMAD.WIDE R14, R3, 0x4, R10 ;  /* 0x00000004030e7825 */ /* 0x000fc800078e020a */
[----:B------:R2:W-:Y:S04]  /*05a0*/  STG.E desc[UR4][R12.64], R19 ;  /* 0x000000130c007986 */ /* 0x0005e8000c101904 */
[----:B------:R-:W3:Y:S04]  /*05b0*/  LDG.E R16, desc[UR4][R14.64] ;  /* 0x000000040e107981 */ /* 0x000ee8000c1e1900 */
[----:B------:R-:W3:Y:S01]  /*05c0*/  LDG.E R17, desc[UR4][R6.64] ;  /* 0x0000000406117981 */ /* 0x000ee2000c1e1900 */
[----:B0-----:R-:W-:-:S04]  /*05d0*/  IMAD.WIDE R8, R3, 0x4, R6 ;  /* 0x0000000403087825 */ /* 0x001fc800078e0206 */
[----:B---3--:R-:W-:Y:S01]  /*05e0*/  FFMA R21, R16, UR6, R17 ;  /* 0x0000000610157c23 */ /* 0x008fe20008000011 */
[----:B------:R-:W-:-:S04]  /*05f0*/  IMAD.WIDE R16, R3, 0x4, R14 ;  /* 0x0000000403107825 */ /* 0x000fc800078e020e */
[----:B------:R2:W-:Y:S04]  /*0600*/  STG.E desc[UR4][R6.64], R21 ;  /* 0x0000001506007986 */ /* 0x0005e8000c101904 */
[----:B------:R-:W3:Y:S04]  /*0610*/  LDG.E R16, desc[UR4][R16.64] ;  /* 0x0000000410107981 */ /* 0x000ee8000c1e1900 */
[----:B------:R-:W3:Y:S01]  /*0620*/  LDG.E R5, desc[UR4][R8.64] ;  /* 0x0000000408057981 */ /* 0x000ee2000c1e1900 */
[C---:B------:R-:W-:Y:S02]  /*0630*/  LEA R4, R3.reuse, R4, 0x2 ;  /* 0x0000000403047211 */ /* 0x040fe400078e10ff */
[----:B------:R-:W-:Y:S01]  /*0640*/  LEA R0, R3, R0, 0x2 ;  /* 0x0000000003007211 */ /* 0x000fe200078e10ff */
[----:B---3--:R-:W-:-:S05]  /*0650*/  FFMA R5, R16, UR6, R5 ;  /* 0x0000000610057c23 */ /* 0x008fca0008000005 */
[----:B------:R2:W-:Y:S02]  /*0660*/  STG.E desc[UR4][R8.64], R5 ;  /* 0x0000000508007986 */ /* 0x0005e4000c101904 */
.L_x_3:
[----:B------:R-:W-:Y:S05]  /*0670*/  @!P1 BRA `(.L_x_0) ;  /* 0x0000000000749947 */ /* 0x000fea0003800000 */
[----:B------:R-:W-:-:S13]  /*0680*/  ISETP.NE.AND P0, PT, R18, 0x1, PT ;  /* 0x000000011200780c */ /* 0x000fda0003f05270 */
[----:B-12---:R-:W0:Y:S08]  /*0690*/  @P0 LDC.64 R6, c[0x0][0x390] ;  /* 0x0000e400ff060b82 */ /* 0x006e300000000a00 */
[----:B------:R-:W1:Y:S01]  /*06a0*/  @P0 LDC R17, c[0x0][0x38c] ;  /* 0x0000e300ff110b82 */ /* 0x000e620000000800 */
[----:B0-----:R-:W-:-:S04]  /*06b0*/  @P0 IMAD.WIDE R8, R4, 0x4, R6 ;  /* 0x0000000404080825 */ /* 0x001fc800078e0206 */
[----:B------:R-:W-:Y:S01]  /*06c0*/  @P0 IMAD.WIDE R10, R0, 0x4, R6 ;  /* 0x00000004000a0825 */ /* 0x000fe200078e0206 */
[----:B------:R0:W1:Y:S04]  /*06d0*/  @P0 LDG.E R5, desc[UR4][R8.64] ;  /* 0x0000000408050981 */ /* 0x000068000c1e1900 */
[----:B------:R-:W1:Y:S01]  /*06e0*/  @P0 LDG.E R6, desc[UR4][R10.64] ;  /* 0x000000040a060981 */ /* 0x000e62000c1e1900 */
[----:B------:R-:W-:Y:S01]  /*06f0*/  @P0 IMAD.WIDE R12, R3, 0x4, R8 ;  /* 0x00000004030c0825 */ /* 0x000fe200078e0208 */
[----:B------:R-:W-:-:S04]  /*0700*/  LOP3.LUT R2, R2, 0x1, RZ, 0xc0, !PT ;  /* 0x0000000102027812 */ /* 0x000fc800078ec0ff */
[----:B------:R-:W-:-:S13]  /*0710*/  ISETP.NE.U32.AND P1, PT, R2, 0x1, PT ;  /* 0x000000010200780c */ /* 0x000fda0003f25070 */
[----:B0-----:R-:W0:Y:S01]  /*0720*/  @!P1 LDC.64 R8, c[0x0][0x390] ;  /* 0x0000e400ff089b82 */ /* 0x001e220000000a00 */
[C---:B------:R-:W-:Y:S02]  /*0730*/  @P0 LEA R4, R3.reuse, R4, 0x1 ;  /* 0x0000000403040211 */ /* 0x040fe400078e08ff */
[----:B------:R-:W-:-:S05]  /*0740*/  @P0 LEA R0, R3, R0, 0x1 ;  /* 0x0000000003000211 */ /* 0x000fca00078e08ff */
[----:B------:R-:W2:Y:S01]  /*0750*/  @!P1 LDC R2, c[0x0][0x38c] ;  /* 0x0000e300ff029b82 */ /* 0x000ea20000000800 */
[----:B-1----:R-:W-:Y:S01]  /*0760*/  @P0 FFMA R5, R5, R17, R6 ;  /* 0x0000001105050223 */ /* 0x002fe20000000006 */
[----:B------:R-:W-:-:S04]  /*0770*/  @P0 IMAD.WIDE R6, R3, 0x4, R10 ;  /* 0x0000000403060825 */ /* 0x000fc800078e020a */
[----:B------:R1:W-:Y:S04]  /*0780*/  @P0 STG.E desc[UR4][R10.64], R5 ;  /* 0x000000050a000986 */ /* 0x0003e8000c101904 */
[----:B------:R-:W3:Y:S04]  /*0790*/  @P0 LDG.E R12, desc[UR4][R12.64] ;  /* 0x000000040c0c0981 */ /* 0x000ee8000c1e1900 */
[----:B------:R-:W3:Y:S02]  /*07a0*/  @P0 LDG.E R15, desc[UR4][R6.64] ;  /* 0x00000004060f0981 */ /* 0x000ee4000c1e1900 */
[----:B---3--:R-:W-:Y:S01]  /*07b0*/  @P0 FFMA R17, R12, R17, R15 ;  /* 0x000000110c110223 */ /* 0x008fe2000000000f */
[----:B0-----:R-:W-:-:S04]  /*07c0*/  @!P1 IMAD.WIDE R14, R4, 0x4, R8 ;  /* 0x00000004040e9825 */ /* 0x001fc800078e0208 */
[----:B------:R-:W-:Y:S01]  /*07d0*/  @!P1 IMAD.WIDE R8, R0, 0x4, R8 ;  /* 0x0000000400089825 */ /* 0x000fe200078e0208 */
[----:B------:R0:W-:Y:S04]  /*07e0*/  @P0 STG.E desc[UR4][R6.64], R17 ;  /* 0x0000001106000986 */ /* 0x0001e8000c101904 */
[----:B------:R-:W2:Y:S04]  /*07f0*/  @!P1 LDG.E R14, desc[UR4][R14.64] ;  /* 0x000000040e0e9981 */ /* 0x000ea8000c1e1900 */
[----:B-1----:R-:W2:Y:S01]  /*0800*/  @!P1 LDG.E R5, desc[UR4][R8.64] ;  /* 0x0000000408059981 */ /* 0x002ea2000c1e1900 */
[----:B------:R-:W-:-:S02]  /*0810*/  @!P1 IADD3 R4, PT, PT, R3, R4, RZ ;  /* 0x0000000403049210 */ /* 0x000fc40007ffe0ff */
[----:B------:R-:W-:Y:S01]  /*0820*/  @!P1 IADD3 R0, PT, PT, R3, R0, RZ ;  /* 0x0000000003009210 */ /* 0x000fe20007ffe0ff */
[----:B--2---:R-:W-:-:S05]  /*0830*/  @!P1 FFMA R5, R14, R2, R5 ;  /* 0x000000020e059223 */ /* 0x004fca0000000005 */
[----:B------:R0:W-:Y:S02]  /*0840*/  @!P1 STG.E desc[UR4][R8.64], R5 ;  /* 0x0000000508009986 */ /* 0x0001e4000c101904 */
.L_x_0:
[----:B-1----:R-:W1:Y:S01]  /*0850*/  LDC R15, c[0x0][0x380] ;  /* 0x0000e000ff0f7b82 */ /* 0x002e620000000800 */
[C---:B------:R-:W-:Y:S02]  /*0860*/  IADD3 R4, PT, PT, -R3.reuse, R4, RZ ;  /* 0x0000000403047210 */ /* 0x040fe40007ffe1ff */
[----:B------:R-:W-:Y:S02]  /*0870*/  IADD3 R0, PT, PT, -R3, R0, RZ ;  /* 0x0000000003007210 */ /* 0x000fe40007ffe1ff */
[----:B------:R-:W-:-:S04]  /*0880*/  ISETP.GE.AND P0, PT, R4, RZ, PT ;  /* 0x000000ff0400720c */ /* 0x000fc80003f06270 */
[----:B-1----:R-:W-:-:S04]  /*0890*/  ISETP.LT.OR P0, PT, R15, 0x2, !P0 ;  /* 0x000000020f00780c */ /* 0x002fc80004701670 */
[----:B------:R-:W-:-:S13]  /*08a0*/  ISETP.LT.OR P0, PT, R0, RZ, P0 ;  /* 0x000000ff0000720c */ /* 0x000fda0000701670 */
[----:B------:R-:W-:Y:S05]  /*08b0*/  @P0 EXIT ;  /* 0x000000000000094d */ /* 0x000fea0003800000 */
[----:B0-2---:R-:W0:Y:S01]  /*08c0*/  LDC.64 R8, c[0x0][0x390] ;  /* 0x0000e400ff087b82 */ /* 0x005e220000000a00 */
[----:B------:R-:W-:Y:S01]  /*08d0*/  HFMA2 R2, -RZ, RZ, 0, 5.9604644775390625e-08 ;  /* 0x00000001ff027431 */ /* 0x000fe200000001ff */
[----:B------:R-:W-:Y:S01]  /*08e0*/  MOV R11, R4 ;  /* 0x00000004000b7202 */ /* 0x000fe20000000f00 */
[----:B------:R-:W1:Y:S06]  /*08f0*/  LDCU UR6, c[0x0][0x38c] ;  /* 0x00007180ff0677ac */ /* 0x000e6c0008000800 */
.L_x_4:
[----:B0-----:R-:W-:-:S04]  /*0900*/  IMAD.WIDE.U32 R4, R0, 0x4, R8 ;  /* 0x0000000400047825 */ /* 0x001fc800078e0008 */
[----:B--2---:R-:W-:Y:S02]  /*0910*/  IMAD.WIDE.U32 R6, R11, 0x4, R8 ;  /* 0x000000040b067825 */ /* 0x004fe400078e0008 */
[----:B------:R-:W1:Y:S04]  /*0920*/  LDG.E R4, desc[UR4][R4.64] ;  /* 0x0000000404047981 */ /* 0x000e68000c1e1900 */
[----:B------:R-:W1:Y:S01]  /*0930*/  LDG.E R13, desc[UR4][R6.64] ;  /* 0x00000004060d7981 */ /* 0x000e62000c1e1900 */
[C---:B------:R-:W-:Y:S02]  /*0940*/  IADD3 R0, PT, PT, -R3.reuse, R0, RZ ;  /* 0x0000000003007210 */ /* 0x040fe40007ffe1ff */
[----:B------:R-:W-:Y:S02]  /*0950*/  IADD3 R11, PT, PT, -R3, R11, RZ ;  /* 0x0000000b030b7210 */ /* 0x000fe40007ffe1ff */
[----:B------:R-:W-:-:S02]  /*0960*/  IADD3 R2, PT, PT, R2, 0x1, RZ ;  /* 0x0000000102027810 */ /* 0x000fc40007ffe0ff */
[----:B------:R-:W-:Y:S02]  /*0970*/  LOP3.LUT R10, R11, R0, RZ, 0xfc, !PT ;  /* 0x000000000b0a7212 */ /* 0x000fe400078efcff */
[----:B------:R-:W-:Y:S02]  /*0980*/  ISETP.GE.AND P0, PT, R2, R15, PT ;  /* 0x0000000f0200720c */ /* 0x000fe40003f06270 */
[----:B------:R-:W-:Y:S01]  /*0990*/  ISETP.GT.AND P1, PT, R10, -0x1, PT ;  /* 0xffffffff0a00780c */ /* 0x000fe20003f24270 */
[----:B-1----:R-:W-:-:S05]  /*09a0*/  FFMA R13, R4, UR6, R13 ;  /* 0x00000006040d7c23 */ /* 0x002fca000800000d */
[----:B------:R2:W-:Y:S07]  /*09b0*/  STG.E desc[UR4][R6.64], R13 ;  /* 0x0000000d06007986 */ /* 0x0005ee000c101904 */
[----:B------:R-:W-:Y:S05]  /*09c0*/  @!P0 BRA P1, `(.L_x_4) ;  /* 0xfffffffc00cc8947 */ /* 0x000fea000083ffff */
[----:B------:R-:W-:Y:S05]  /*09d0*/  EXIT ;  /* 0x000000000000794d */ /* 0x000fea0003800000 */
.L_x_5:
[----:B------:R-:W-:-:S00]  /*09e0*/  BRA `(.L_x_5) ;  /* 0xfffffffc00fc7947 */ /* 0x000fc0000383ffff */
[----:B------:R-:W-:-:S00]  /*09f0*/  NOP ;  /* 0x0000000000007918 */ /* 0x000fc00000000000 */
        /* <DEDUP_REMOVED lines=8> */
.L_x_6:


//--------------------- .nv.shared.reserved.0     --------------------------
	.section	.nv.shared.reserved.0,"aw",@nobits
	.weak		__nv_reservedSMEM_offset_0_alias
	.size		__nv_reservedSMEM_offset_0_alias, 0, 64
	.other		__nv_reservedSMEM_offset_0_alias,@"STO_CUDA_RESERVED_SHARED STV_DEFAULT"
__nv_reservedSMEM_offset_0_alias:
	.zero		0
	.zero		64


//--------------------- .nv.constant0.zSmooth     --------------------------
	.section	.nv.constant0.zSmooth,"a",@progbits
	.sectionflags	@""
	.align	4
.nv.constant0.zSmooth:
	.zero		920


//--------------------- SYMBOLS --------------------------

	.type		.nv.reservedSmem.offset0,@object
	.size		.nv.reservedSmem.offset0,0x4
